//
// Generated by NVIDIA NVVM Compiler
//
// Compiler Build ID: CL-36424714
// Cuda compilation tools, release 13.0, V13.0.88
// Based on NVVM 20.0.0
//

.version 9.0
.target sm_100
.address_size 64

	// .globl	_Z14stencil_kernelPKfS0_S0_
// _ZZ14stencil_kernelPKfS0_S0_E7barrier has been demoted
// _ZZ14stencil_kernelPKfS0_S0_E6buffer has been demoted

.visible .entry _Z14stencil_kernelPKfS0_S0_(
	.param .u64 .ptr .align 1 _Z14stencil_kernelPKfS0_S0__param_0,
	.param .u64 .ptr .align 1 _Z14stencil_kernelPKfS0_S0__param_1,
	.param .u64 .ptr .align 1 _Z14stencil_kernelPKfS0_S0__param_2
)
{
	.reg .pred 	%p<9>;
	.reg .b32 	%r<35>;
	.reg .b64 	%rd<23>;
	// demoted variable
	.shared .align 8 .b8 _ZZ14stencil_kernelPKfS0_S0_E7barrier[8];
	// demoted variable
	.shared .align 4 .b8 _ZZ14stencil_kernelPKfS0_S0_E6buffer[192];
	ld.param.u64 	%rd4, [_Z14stencil_kernelPKfS0_S0__param_0];
	ld.param.u64 	%rd5, [_Z14stencil_kernelPKfS0_S0__param_2];
	mov.u32 	%r1, %tid.x;
	mov.u32 	%r6, %tid.y;
	mov.u32 	%r7, %tid.z;
	mov.u32 	%r2, %ntid.x;
	mov.u32 	%r3, %ntid.y;
	mad.lo.s32 	%r8, %r7, %r3, %r6;
	mul.lo.s32 	%r9, %r8, %r2;
	or.b32  	%r10, %r9, %r1;
	setp.ne.s32 	%p1, %r10, 0;
	@%p1 bra 	$L__BB0_2;
	mul.lo.s32 	%r13, %r2, %r3;
	mov.u32 	%r14, %ntid.z;
	mul.lo.s32 	%r12, %r13, %r14;
	mov.u32 	%r11, _ZZ14stencil_kernelPKfS0_S0_E7barrier;
	// begin inline asm
	mbarrier.init.shared.b64 [%r11], %r12;
	// end inline asm
$L__BB0_2:
	bar.sync 	0;
	setp.gt.u32 	%p2, %r1, 7;
	@%p2 bra 	$L__BB0_4;
	shl.b32 	%r22, %r1, 2;
	mov.u32 	%r23, _ZZ14stencil_kernelPKfS0_S0_E6buffer;
	add.s32 	%r20, %r23, %r22;
	cvta.to.global.u64 	%rd10, %rd4;
	mul.wide.u32 	%rd11, %r1, 4;
	add.s64 	%rd9, %rd10, %rd11;
	// begin inline asm
	cp.async.ca.shared.global [%r20], [%rd9], 4, 4;
	// end inline asm
	mov.u32 	%r21, _ZZ14stencil_kernelPKfS0_S0_E7barrier;
	// begin inline asm
	cp.async.mbarrier.arrive.shared.b64 [%r21];
	// end inline asm
	bra.uni 	$L__BB0_6;
$L__BB0_4:
	setp.lt.u32 	%p3, %r1, 24;
	@%p3 bra 	$L__BB0_7;
	shl.b32 	%r17, %r1, 2;
	mov.u32 	%r18, _ZZ14stencil_kernelPKfS0_S0_E6buffer;
	add.s32 	%r19, %r18, %r17;
	add.s32 	%r15, %r19, 64;
	cvta.to.global.u64 	%rd7, %rd5;
	mul.wide.u32 	%rd8, %r1, 4;
	add.s64 	%rd6, %rd7, %rd8;
	// begin inline asm
	cp.async.ca.shared.global [%r15], [%rd6], 4, 4;
	// end inline asm
	mov.u32 	%r16, _ZZ14stencil_kernelPKfS0_S0_E7barrier;
	// begin inline asm
	cp.async.mbarrier.arrive.shared.b64 [%r16];
	// end inline asm
$L__BB0_6:
	setp.gt.u32 	%p4, %r1, 31;
	@%p4 bra 	$L__BB0_8;
$L__BB0_7:
	cvta.to.global.u64 	%rd13, %rd5;
	mul.wide.u32 	%rd14, %r1, 4;
	add.s64 	%rd12, %rd13, %rd14;
	mov.u32 	%r26, _ZZ14stencil_kernelPKfS0_S0_E6buffer;
	add.s32 	%r24, %r26, 160;
	// begin inline asm
	cp.async.ca.shared.global [%r24], [%rd12], 4, 4;
	// end inline asm
	mov.u32 	%r25, _ZZ14stencil_kernelPKfS0_S0_E7barrier;
	// begin inline asm
	cp.async.mbarrier.arrive.shared.b64 [%r25];
	// end inline asm
$L__BB0_8:
	mov.u32 	%r27, _ZZ14stencil_kernelPKfS0_S0_E7barrier;
	mov.b32 	%r28, 1;
	// begin inline asm
	mbarrier.arrive.shared::cta.b64                             %rd15,  [%r27], %r28;    // 2. 
	// end inline asm
	mov.b32 	%r34, 0;
	// begin inline asm
	mov.u64 %rd16, %globaltimer;
	// end inline asm
$L__BB0_9:
	// begin inline asm
	{
	.reg .pred p;
	mbarrier.try_wait.shared.b64 p, [%r27], %rd15;
	selp.b32 %r30, 1, 0, p;
	}
	// end inline asm
	setp.ne.s32 	%p5, %r30, 0;
	@%p5 bra 	$L__BB0_16;
	setp.gt.s32 	%p6, %r34, 15;
	@%p6 bra 	$L__BB0_12;
	add.s32 	%r34, %r34, 1;
	bra.uni 	$L__BB0_9;
$L__BB0_12:
	// begin inline asm
	mov.u64 %rd18, %globaltimer;
	// end inline asm
	sub.s64 	%rd3, %rd18, %rd16;
	setp.lt.s64 	%p7, %rd3, 4000000;
	@%p7 bra 	$L__BB0_14;
	mov.b32 	%r32, 1000000;
	// begin inline asm
	nanosleep.u32 %r32;
	// end inline asm
	bra.uni 	$L__BB0_9;
$L__BB0_14:
	setp.lt.s64 	%p8, %rd3, 40000;
	@%p8 bra 	$L__BB0_9;
	shr.s64 	%rd19, %rd3, 63;
	shr.u64 	%rd20, %rd19, 62;
	add.s64 	%rd21, %rd3, %rd20;
	shr.u64 	%rd22, %rd21, 2;
	cvt.u32.u64 	%r33, %rd22;
	// begin inline asm
	nanosleep.u32 %r33;
	// end inline asm
	bra.uni 	$L__BB0_9;
$L__BB0_16:
	bar.sync 	0;
	ret;

}


// ===== COMPILED SASS (sm_100) =====

	.target	sm_100

	.elftype	@"ET_EXEC"


//--------------------- .note.nv.tkinfo           --------------------------
	.section	.note.nv.tkinfo,"",@"SHT_NOTE"
	.sectionflags	@"SHF_NOTE_NV_TKINFO"
	.tkinfo
        /*0018*/ 	.word	0x00000002
        /*0030*/ 	.string	""
        /*0030*/ 	.string	"ptxas"
        /*0030*/ 	.string	"Cuda compilation tools, release 13.0, V13.0.88"
        /*0030*/ 	.string	"Build cuda_13.0.r13.0/compiler.36424714_0"
        /*0030*/ 	.string	"-arch sm_100 -m 64 "



//--------------------- .note.nv.cuinfo           --------------------------
	.section	.note.nv.cuinfo,"",@"SHT_NOTE"
	.sectionflags	@"SHF_NOTE_NV_CUINFO"
        /*0018*/ 	.short	0x0002
        /*001a*/ 	.short	0x0064
        /*001c*/ 	.short	0x0082
	.zero		2


//--------------------- .nv.info                  --------------------------
	.section	.nv.info,"",@"SHT_CUDA_INFO"
	.align	4


	//----- nvinfo : EIATTR_REGCOUNT
	.align		4
        /*0000*/ 	.byte	0x04, 0x2f
        /*0002*/ 	.short	(.L_1 - .L_0)
	.align		4
.L_0:
        /*0004*/ 	.word	index@(_Z14stencil_kernelPKfS0_S0_)
        /*0008*/ 	.word	0x0000000e


	//----- nvinfo : EIATTR_FRAME_SIZE
	.align		4
.L_1:
        /*000c*/ 	.byte	0x04, 0x11
        /*000e*/ 	.short	(.L_3 - .L_2)
	.align		4
.L_2:
        /*0010*/ 	.word	index@(_Z14stencil_kernelPKfS0_S0_)
        /*0014*/ 	.word	0x00000000


	//----- nvinfo : EIATTR_MIN_STACK_SIZE
	.align		4
.L_3:
        /*0018*/ 	.byte	0x04, 0x12
        /*001a*/ 	.short	(.L_5 - .L_4)
	.align		4
.L_4:
        /*001c*/ 	.word	index@(_Z14stencil_kernelPKfS0_S0_)
        /*0020*/ 	.word	0x00000000
.L_5:


//--------------------- .nv.compat                --------------------------
	.section	.nv.compat,"",@"SHT_CUDA_COMPAT_INFO"
	.align	4
        /*0000*/ 	.byte	0x02, 0x09, 0x00, 0x00, 0x02, 0x02, 0x01, 0x00, 0x02, 0x05, 0x05, 0x00, 0x03, 0x07, 0x01, 0x01
        /*0010*/ 	.byte	0x02, 0x03, 0x00, 0x00, 0x02, 0x06, 0x01, 0x00, 0x04, 0x0b, 0x08, 0x00, 0x09, 0x00, 0x00, 0x00
        /*0020*/ 	.byte	0x00, 0x00, 0x00, 0x00


//--------------------- .nv.info._Z14stencil_kernelPKfS0_S0_ --------------------------
	.section	.nv.info._Z14stencil_kernelPKfS0_S0_,"",@"SHT_CUDA_INFO"
	.sectionflags	@""
	.align	4


	//----- nvinfo : EIATTR_CUDA_API_VERSION
	.align		4
        /*0000*/ 	.byte	0x04, 0x37
        /*0002*/ 	.short	(.L_7 - .L_6)
.L_6:
        /*0004*/ 	.word	0x00000082


	//----- nvinfo : EIATTR_KPARAM_INFO
	.align		4
.L_7:
        /*0008*/ 	.byte	0x04, 0x17
        /*000a*/ 	.short	(.L_9 - .L_8)
.L_8:
        /*000c*/ 	.word	0x00000000
        /*0010*/ 	.short	0x0002
        /*0012*/ 	.short	0x0010
        /*0014*/ 	.byte	0x00, 0xf5, 0x21, 0x00


	//----- nvinfo : EIATTR_KPARAM_INFO
	.align		4
.L_9:
        /*0018*/ 	.byte	0x04, 0x17
        /*001a*/ 	.short	(.L_11 - .L_10)
.L_10:
        /*001c*/ 	.word	0x00000000
        /*0020*/ 	.short	0x0001
        /*0022*/ 	.short	0x0008
        /*0024*/ 	.byte	0x00, 0xf5, 0x21, 0x00


	//----- nvinfo : EIATTR_KPARAM_INFO
	.align		4
.L_11:
        /*0028*/ 	.byte	0x04, 0x17
        /*002a*/ 	.short	(.L_13 - .L_12)
.L_12:
        /*002c*/ 	.word	0x00000000
        /*0030*/ 	.short	0x0000
        /*0032*/ 	.short	0x0000
        /*0034*/ 	.byte	0x00, 0xf5, 0x21, 0x00


	//----- nvinfo : EIATTR_SPARSE_MMA_MASK
	.align		4
.L_13:
        /*0038*/ 	.byte	0x03, 0x50
        /*003a*/ 	.short	0x0000


	//----- nvinfo : EIATTR_MAXREG_COUNT
	.align		4
        /*003c*/ 	.byte	0x03, 0x1b
        /*003e*/ 	.short	0x00ff


	//----- nvinfo : EIATTR_NUM_BARRIERS
	.align		4
        /*0040*/ 	.byte	0x02, 0x4c
        /*0042*/ 	.byte	0x01
	.zero		1


	//----- nvinfo : EIATTR_MERCURY_ISA_VERSION
	.align		4
        /*0044*/ 	.byte	0x03, 0x5f
        /*0046*/ 	.short	0x0101


	//----- nvinfo : EIATTR_INT_WARP_WIDE_INSTR_OFFSETS
	.align		4
        /*0048*/ 	.byte	0x04, 0x31
        /*004a*/ 	.short	(.L_15 - .L_14)


	//   ....[0]....
.L_14:
        /*004c*/ 	.word	0x000000d0


	//   ....[1]....
        /*0050*/ 	.word	0x00000170


	//----- nvinfo : EIATTR_VRC_CTA_INIT_COUNT
	.align		4
.L_15:
        /*0054*/ 	.byte	0x02, 0x4a
	.zero		1
	.zero		1


	//----- nvinfo : EIATTR_MBARRIER_INSTR_OFFSETS
	.align		4
        /*0058*/ 	.byte	0x04, 0x39
        /*005a*/ 	.short	(.L_17 - .L_16)


	//   ....[0]....
.L_16:
        /*005c*/ 	.word	0x00000190
        /*0060*/ 	.word	0x000000ff
        /*0064*/ 	.word	0x00000000
        /*0068*/ 	.short	0x0100
        /*006a*/ 	.byte	0x06
	.zero		1


	//   ....[1]....
        /*006c*/ 	.word	0x000002a0
        /*0070*/ 	.word	0x0000000b
        /*0074*/ 	.word	0x00000000
        /*0078*/ 	.short	0x0107
        /*007a*/ 	.byte	0xff
	.zero		1


	//   ....[2]....
        /*007c*/ 	.word	0x000003f0
        /*0080*/ 	.word	0x0000000b
        /*0084*/ 	.word	0x00000000
        /*0088*/ 	.short	0x0107
        /*008a*/ 	.byte	0xff
	.zero		1


	//   ....[3]....
        /*008c*/ 	.word	0x00000520
        /*0090*/ 	.word	0x0000000b
        /*0094*/ 	.word	0x00000000
        /*0098*/ 	.short	0x0107
        /*009a*/ 	.byte	0xff
	.zero		1


	//   ....[4]....
        /*009c*/ 	.word	0x000005c0
        /*00a0*/ 	.word	0x0000000b
        /*00a4*/ 	.word	0x00000000
        /*00a8*/ 	.short	0x0101
        /*00aa*/ 	.byte	0xff
	.zero		1


	//   ....[5]....
        /*00ac*/ 	.word	0x000005e0
        /*00b0*/ 	.word	0x0000000b
        /*00b4*/ 	.word	0x00000000
        /*00b8*/ 	.short	0x0109
        /*00ba*/ 	.byte	0xff
	.zero		1


	//   ....[6]....
        /*00bc*/ 	.word	0x00000780
        /*00c0*/ 	.word	0x0000000b
        /*00c4*/ 	.word	0x00000000
        /*00c8*/ 	.short	0x0109
        /*00ca*/ 	.byte	0xff
	.zero		1


	//----- nvinfo : EIATTR_NUM_MBARRIERS
	.align		4
.L_17:
        /*00cc*/ 	.byte	0x03, 0x38
        /*00ce*/ 	.short	0x0001


	//----- nvinfo : EIATTR_EXIT_INSTR_OFFSETS
	.align		4
        /*00d0*/ 	.byte	0x04, 0x1c
        /*00d2*/ 	.short	(.L_19 - .L_18)


	//   ....[0]....
.L_18:
        /*00d4*/ 	.word	0x000007c0


	//----- nvinfo : EIATTR_CRS_STACK_SIZE
	.align		4
.L_19:
        /*00d8*/ 	.byte	0x04, 0x1e
        /*00da*/ 	.short	(.L_21 - .L_20)
.L_20:
        /*00dc*/ 	.word	0x00000000


	//----- nvinfo : EIATTR_CBANK_PARAM_SIZE
	.align		4
.L_21:
        /*00e0*/ 	.byte	0x03, 0x19
        /*00e2*/ 	.short	0x0018


	//----- nvinfo : EIATTR_PARAM_CBANK
	.align		4
        /*00e4*/ 	.byte	0x04, 0x0a
        /*00e6*/ 	.short	(.L_23 - .L_22)
	.align		4
.L_22:
        /*00e8*/ 	.word	index@(.nv.constant0._Z14stencil_kernelPKfS0_S0_)
        /*00ec*/ 	.short	0x0380
        /*00ee*/ 	.short	0x0018


	//----- nvinfo : EIATTR_SW_WAR
	.align		4
.L_23:
        /*00f0*/ 	.byte	0x04, 0x36
        /*00f2*/ 	.short	(.L_25 - .L_24)
.L_24:
        /*00f4*/ 	.word	0x00000008
.L_25:


//--------------------- .nv.callgraph             --------------------------
	.section	.nv.callgraph,"",@"SHT_CUDA_CALLGRAPH"
	.align	4
	.sectionentsize	8
	.align		4
        /*0000*/ 	.word	0x00000000
	.align		4
        /*0004*/ 	.word	0xffffffff
	.align		4
        /*0008*/ 	.word	0x00000000
	.align		4
        /*000c*/ 	.word	0xfffffffe
	.align		4
        /*0010*/ 	.word	0x00000000
	.align		4
        /*0014*/ 	.word	0xfffffffd
	.align		4
        /*0018*/ 	.word	0x00000000
	.align		4
        /*001c*/ 	.word	0xfffffffc


//--------------------- .text._Z14stencil_kernelPKfS0_S0_ --------------------------
	.section	.text._Z14stencil_kernelPKfS0_S0_,"ax",@progbits
	.align	128
        .global         _Z14stencil_kernelPKfS0_S0_
        .type           _Z14stencil_kernelPKfS0_S0_,@function
        .size           _Z14stencil_kernelPKfS0_S0_,(.L_x_14 - _Z14stencil_kernelPKfS0_S0_)
        .other          _Z14stencil_kernelPKfS0_S0_,@"STO_CUDA_ENTRY STV_DEFAULT"
_Z14stencil_kernelPKfS0_S0_:
.text._Z14stencil_kernelPKfS0_S0_:
[----:B------:R-:W-:Y:S01]  /*0000*/  LDC R1, c[0x0][0x37c] ;  /* 0x0000df00ff017b82 */ /* 0x000fe20000000800 */
[----:B------:R-:W0:Y:S07]  /*0010*/  S2R R0, SR_TID.Y ;  /* 0x0000000000007919 */ /* 0x000e2e0000002200 */
[----:B------:R-:W1:Y:S01]  /*0020*/  LDC R5, c[0x0][0x360] ;  /* 0x0000d800ff057b82 */ /* 0x000e620000000800 */
[----:B------:R-:W-:Y:S01]  /*0030*/  BSSY.RECONVERGENT B1, `(.L_x_0) ;  /* 0x0000057000017945 */ /* 0x000fe20003800200 */
[----:B------:R-:W2:Y:S01]  /*0040*/  LDCU.64 UR8, c[0x0][0x358] ;  /* 0x00006b00ff0877ac */ /* 0x000ea20008000a00 */
[----:B------:R-:W0:Y:S02]  /*0050*/  S2R R3, SR_TID.Z ;  /* 0x0000000000037919 */ /* 0x000e240000002300 */
[----:B------:R-:W-:Y:S01]  /*0060*/  BSSY.RELIABLE B0, `(.L_x_1) ;  /* 0x0000040000007945 */ /* 0x000fe20003800100 */
[----:B------:R-:W3:Y:S02]  /*0070*/  S2R R7, SR_TID.X ;  /* 0x0000000000077919 */ /* 0x000ee40000002100 */
[----:B------:R-:W0:Y:S02]  /*0080*/  LDC R2, c[0x0][0x364] ;  /* 0x0000d900ff027b82 */ /* 0x000e240000000800 */
[----:B0-----:R-:W-:-:S04]  /*0090*/  IMAD R0, R3, R2, R0 ;  /* 0x0000000203007224 */ /* 0x001fc800078e0200 */
[----:B-1----:R-:W-:-:S05]  /*00a0*/  IMAD R0, R0, R5, RZ ;  /* 0x0000000500007224 */ /* 0x002fca00078e02ff */
[----:B---3--:R-:W-:-:S13]  /*00b0*/  LOP3.LUT P0, RZ, R0, R7, RZ, 0xfc, !PT ;  /* 0x0000000700ff7212 */ /* 0x008fda000780fcff */
[----:B------:R-:W0:Y:S01]  /*00c0*/  @!P0 LDC R3, c[0x0][0x368] ;  /* 0x0000da00ff038b82 */ /* 0x000e220000000800 */
[----:B------:R-:W-:Y:S01]  /*00d0*/  VOTEU.ALL UP0, P0 ;  /* 0x0000000000ff7886 */ /* 0x000fe20000000000 */
[----:B------:R-:W-:-:S04]  /*00e0*/  @!P0 IMAD R0, R5, R2, RZ ;  /* 0x0000000205008224 */ /* 0x000fc800078e02ff */
[----:B------:R-:W-:Y:S02]  /*00f0*/  @!UP0 UMOV UR5, 0x400 ;  /* 0x0000040000058882 */ /* 0x000fe40000000000 */
[----:B------:R-:W1:Y:S01]  /*0100*/  @!UP0 S2UR UR6, SR_CgaCtaId ;  /* 0x00000000000689c3 */ /* 0x000e620000008800 */
[----:B0-----:R-:W-:-:S05]  /*0110*/  @!P0 IMAD R0, R0, R3, RZ ;  /* 0x0000000300008224 */ /* 0x001fca00078e02ff */
[----:B------:R-:W-:Y:S01]  /*0120*/  @!P0 R2UR UR4, R0 ;  /* 0x00000000000482ca */ /* 0x000fe200000e0000 */
[----:B-1----:R-:W-:-:S12]  /*0130*/  @!UP0 ULEA UR6, UR6, UR5, 0x18 ;  /* 0x0000000506068291 */ /* 0x002fd8000f8ec0ff */
[----:B------:R-:W-:-:S04]  /*0140*/  @!UP0 UIADD3 UR4, UPT, UPT, -UR4, 0x100000, URZ ;  /* 0x0010000004048890 */ /* 0x000fc8000fffe1ff */
[----:B------:R-:W-:Y:S02]  /*0150*/  @!UP0 USHF.L.U32 UR5, UR4, 0xb, URZ ;  /* 0x0000000b04058899 */ /* 0x000fe400080006ff */
[----:B------:R-:W-:Y:S01]  /*0160*/  @!UP0 USHF.L.U32 UR4, UR4, 0x1, URZ ;  /* 0x0000000104048899 */ /* 0x000fe200080006ff */
[----:B------:R-:W-:Y:S01]  /*0170*/  VOTEU.ALL UP0, P0 ;  /* 0x0000000000ff7886 */ /* 0x000fe20000000000 */
[----:B------:R-:W-:-:S10]  /*0180*/  ISETP.GT.U32.AND P0, PT, R7, 0x7, PT ;  /* 0x000000070700780c */ /* 0x000fd40003f04070 */
[----:B------:R0:W1:Y:S02]  /*0190*/  @!UP0 SYNCS.EXCH.64 URZ, [UR6], UR4 ;  /* 0x0000000406ff85b2 */ /* 0x0000640008000100 */
[----:B-1----:R-:W-:Y:S06]  /*01a0*/  BAR.SYNC.DEFER_BLOCKING 0x0 ;  /* 0x0000000000007b1d */ /* 0x002fec0000010000 */
[----:B0-2---:R-:W-:Y:S05]  /*01b0*/  @P0 BRA `(.L_x_2) ;  /* 0x00000000004c0947 */ /* 0x005fea0003800000 */
[----:B------:R-:W0:Y:S01]  /*01c0*/  S2UR UR6, SR_CgaCtaId ;  /* 0x00000000000679c3 */ /* 0x000e220000008800 */
[----:B------:R-:W-:Y:S02]  /*01d0*/  UMOV UR5, 0x400 ;  /* 0x0000040000057882 */ /* 0x000fe40000000000 */
[----:B------:R-:W-:-:S05]  /*01e0*/  UIADD3 UR4, UPT, UPT, UR5, 0x8, URZ ;  /* 0x0000000805047890 */ /* 0x000fca000fffe0ff */
[----:B------:R-:W1:Y:S01]  /*01f0*/  LDC.64 R2, c[0x0][0x380] ;  /* 0x0000e000ff027b82 */ /* 0x000e620000000a00 */
[----:B0-----:R-:W-:Y:S02]  /*0200*/  ULEA UR5, UR6, UR5, 0x18 ;  /* 0x0000000506057291 */ /* 0x001fe4000f8ec0ff */
[----:B------:R-:W-:-:S04]  /*0210*/  ULEA UR4, UR6, UR4, 0x18 ;  /* 0x0000000406047291 */ /* 0x000fc8000f8ec0ff */
[----:B------:R-:W-:Y:S02]  /*0220*/  IMAD.U32 R11, RZ, RZ, UR5 ;  /* 0x00000005ff0b7e24 */ /* 0x000fe4000f8e00ff */
[C---:B------:R-:W-:Y:S01]  /*0230*/  LEA R5, R7.reuse, UR4, 0x2 ;  /* 0x0000000407057c11 */ /* 0x040fe2000f8e10ff */
[----:B-1----:R-:W-:Y:S02]  /*0240*/  IMAD.WIDE.U32 R2, R7, 0x4, R2 ;  /* 0x0000000407027825 */ /* 0x002fe400078e0002 */
[----:B------:R-:W-:-:S03]  /*0250*/  R2UR UR4, R11 ;  /* 0x000000000b0472ca */ /* 0x000fc600000e0000 */
[----:B------:R-:W-:Y:S01]  /*0260*/  @!PT LDS RZ, [RZ] ;  /* 0x00000000fffff984 */ /* 0x000fe20000000800 */
[----:B------:R-:W-:Y:S01]  /*0270*/  @!PT LDS RZ, [RZ] ;  /* 0x00000000fffff984 */ /* 0x000fe20000000800 */
[----:B------:R-:W-:Y:S01]  /*0280*/  @!PT LDS RZ, [RZ] ;  /* 0x00000000fffff984 */ /* 0x000fe20000000800 */
[----:B------:R0:W-:Y:S01]  /*0290*/  LDGSTS.E [R5], desc[UR8][R2.64] ;  /* 0x0000000002057fae */ /* 0x0001e2000b9a1008 */
[----:B------:R-:W-:-:S09]  /*02a0*/  NOP ;  /* 0x0000000000007918 */ /* 0x000fd20000000000 */
[----:B------:R-:W-:Y:S01]  /*02b0*/  SYNCS.ARRIVE.TRANS64.RED.A0T1 RZ, [UR4], RZ ;  /* 0x000000ffffff79a7 */ /* 0x000fe20008200404 */
[----:B------:R-:W-:Y:S01]  /*02c0*/  ARRIVES.LDGSTSBAR.64.TRANSCNT [UR4] ;  /* 0x00000000ff0079b0 */ /* 0x000fe20008002a04 */
[----:B------:R-:W-:Y:S01]  /*02d0*/  NOP ;  /* 0x0000000000007918 */ /* 0x000fe20000000000 */
[----:B0-----:R-:W-:Y:S05]  /*02e0*/  BRA `(.L_x_3) ;  /* 0x0000000000507947 */ /* 0x001fea0003800000 */
.L_x_2:
[----:B------:R-:W-:-:S13]  /*02f0*/  ISETP.GE.U32.AND P0, PT, R7, 0x18, PT ;  /* 0x000000180700780c */ /* 0x000fda0003f06070 */
[----:B------:R-:W-:Y:S05]  /*0300*/  @!P0 BRA `(.L_x_4) ;  /* 0x0000000000548947 */ /* 0x000fea0003800000 */
[----:B------:R-:W0:Y:S01]  /*0310*/  S2UR UR6, SR_CgaCtaId ;  /* 0x00000000000679c3 */ /* 0x000e220000008800 */
[----:B------:R-:W-:Y:S02]  /*0320*/  UMOV UR4, 0x400 ;  /* 0x0000040000047882 */ /* 0x000fe40000000000 */
[----:B------:R-:W-:-:S05]  /*0330*/  UIADD3 UR5, UPT, UPT, UR4, 0x8, URZ ;  /* 0x0000000804057890 */ /* 0x000fca000fffe0ff */
[----:B------:R-:W1:Y:S01]  /*0340*/  LDC.64 R2, c[0x0][0x390] ;  /* 0x0000e400ff027b82 */ /* 0x000e620000000a00 */
[----:B0-----:R-:W-:Y:S02]  /*0350*/  ULEA UR4, UR6, UR4, 0x18 ;  /* 0x0000000406047291 */ /* 0x001fe4000f8ec0ff */
[----:B------:R-:W-:-:S04]  /*0360*/  ULEA UR5, UR6, UR5, 0x18 ;  /* 0x0000000506057291 */ /* 0x000fc8000f8ec0ff */
[----:B------:R-:W-:Y:S02]  /*0370*/  IMAD.U32 R11, RZ, RZ, UR4 ;  /* 0x00000004ff0b7e24 */ /* 0x000fe4000f8e00ff */
[C---:B-1----:R-:W-:Y:S01]  /*0380*/  IMAD.WIDE.U32 R2, R7.reuse, 0x4, R2 ;  /* 0x0000000407027825 */ /* 0x042fe200078e0002 */
[----:B------:R-:W-:Y:S02]  /*0390*/  LEA R5, R7, UR5, 0x2 ;  /* 0x0000000507057c11 */ /* 0x000fe4000f8e10ff */
[----:B------:R-:W-:-:S03]  /*03a0*/  R2UR UR4, R11 ;  /* 0x000000000b0472ca */ /* 0x000fc600000e0000 */
[----:B------:R-:W-:Y:S01]  /*03b0*/  @!PT LDS RZ, [RZ] ;  /* 0x00000000fffff984 */ /* 0x000fe20000000800 */
[----:B------:R-:W-:Y:S01]  /*03c0*/  @!PT LDS RZ, [RZ] ;  /* 0x00000000fffff984 */ /* 0x000fe20000000800 */
[----:B------:R-:W-:Y:S01]  /*03d0*/  @!PT LDS RZ, [RZ] ;  /* 0x00000000fffff984 */ /* 0x000fe20000000800 */
[----:B------:R0:W-:Y:S01]  /*03e0*/  LDGSTS.E [R5+0x40], desc[UR8][R2.64] ;  /* 0x0004000002057fae */ /* 0x0001e2000b9a1008 */
[----:B------:R-:W-:-:S09]  /*03f0*/  NOP ;  /* 0x0000000000007918 */ /* 0x000fd20000000000 */
[----:B------:R-:W-:Y:S01]  /*0400*/  SYNCS.ARRIVE.TRANS64.RED.A0T1 RZ, [UR4], RZ ;  /* 0x000000ffffff79a7 */ /* 0x000fe20008200404 */
[----:B------:R-:W-:Y:S01]  /*0410*/  ARRIVES.LDGSTSBAR.64.TRANSCNT [UR4] ;  /* 0x00000000ff0079b0 */ /* 0x000fe20008002a04 */
[----:B0-----:R-:W-:Y:S01]  /*0420*/  NOP ;  /* 0x0000000000007918 */ /* 0x001fe20000000000 */
.L_x_3:
[----:B------:R-:W-:-:S13]  /*0430*/  ISETP.GT.U32.AND P0, PT, R7, 0x1f, PT ;  /* 0x0000001f0700780c */ /* 0x000fda0003f04070 */
[----:B------:R-:W-:Y:S05]  /*0440*/  @P0 BREAK.RELIABLE B0 ;  /* 0x0000000000000942 */ /* 0x000fea0003800100 */
[----:B------:R-:W-:Y:S05]  /*0450*/  @P0 BRA `(.L_x_5) ;  /* 0x0000000000500947 */ /* 0x000fea0003800000 */
.L_x_4:
[----:B------:R-:W-:Y:S05]  /*0460*/  BSYNC.RELIABLE B0 ;  /* 0x0000000000007941 */ /* 0x000fea0003800100 */
.L_x_1:
[----:B------:R-:W0:Y:S01]  /*0470*/  S2UR UR5, SR_CgaCtaId ;  /* 0x00000000000579c3 */ /* 0x000e220000008800 */
[----:B------:R-:W-:Y:S01]  /*0480*/  UMOV UR4, 0x400 ;  /* 0x0000040000047882 */ /* 0x000fe20000000000 */
[----:B------:R-:W-:-:S06]  /*0490*/  PLOP3.LUT P0, PT, PT, PT, PT, 0x80, 0x8 ;  /* 0x000000000008781c */ /* 0x000fcc0003f0f070 */
[----:B------:R-:W1:Y:S01]  /*04a0*/  LDC.64 R2, c[0x0][0x390] ;  /* 0x0000e400ff027b82 */ /* 0x000e620000000a00 */
[----:B0-----:R-:W-:-:S06]  /*04b0*/  ULEA UR4, UR5, UR4, 0x18 ;  /* 0x0000000405047291 */ /* 0x001fcc000f8ec0ff */
[----:B------:R-:W-:Y:S02]  /*04c0*/  IMAD.U32 R11, RZ, RZ, UR4 ;  /* 0x00000004ff0b7e24 */ /* 0x000fe4000f8e00ff */
[----:B-1----:R-:W-:-:S05]  /*04d0*/  IMAD.WIDE.U32 R2, R7, 0x4, R2 ;  /* 0x0000000407027825 */ /* 0x002fca00078e0002 */
[----:B------:R-:W-:Y:S01]  /*04e0*/  @!PT LDS RZ, [RZ] ;  /* 0x00000000fffff984 */ /* 0x000fe20000000800 */
[----:B------:R-:W-:Y:S01]  /*04f0*/  @!PT LDS RZ, [RZ] ;  /* 0x00000000fffff984 */ /* 0x000fe20000000800 */
[----:B------:R-:W-:Y:S01]  /*0500*/  @!PT LDS RZ, [RZ] ;  /* 0x00000000fffff984 */ /* 0x000fe20000000800 */
[----:B------:R0:W-:Y:S01]  /*0510*/  LDGSTS.E [R11+0xa8], desc[UR8][R2.64] ;  /* 0x000a8000020b7fae */ /* 0x0001e2000b9a1008 */
[----:B------:R-:W-:Y:S01]  /*0520*/  NOP ;  /* 0x0000000000007918 */ /* 0x000fe20000000000 */
.L_x_6:
[----:B------:R-:W-:Y:S02]  /*0530*/  PLOP3.LUT P1, PT, P1, P0, PT, 0xf2, 0x2f ;  /* 0x00000000002f781c */ /* 0x000fe40000f21e72 */
[----:B------:R-:W-:-:S08]  /*0540*/  @P0 R2UR P1, UR4, R11 ;  /* 0x000000000b0402ca */ /* 0x000fd00000020000 */
[----:B------:R-:W-:-:S05]  /*0550*/  @P0 PLOP3.LUT P0, PT, P1, PT, PT, 0x80, 0x8 ;  /* 0x000000000008081c */ /* 0x000fca0000f0f070 */
[----:B------:R-:W-:Y:S01]  /*0560*/  @!P1 SYNCS.ARRIVE.TRANS64.RED.A0T1 RZ, [UR4], RZ ;  /* 0x000000ffffff99a7 */ /* 0x000fe20008200404 */
[----:B------:R-:W-:Y:S07]  /*0570*/  @!P1 ARRIVES.LDGSTSBAR.64.TRANSCNT [UR4] ;  /* 0x00000000ff0099b0 */ /* 0x000fee0008002a04 */
[----:B------:R-:W-:Y:S05]  /*0580*/  @P0 BRA.U.ANY `(.L_x_6) ;  /* 0xfffffffd00e80947 */ /* 0x000fea000393ffff */
[----:B------:R-:W-:Y:S01]  /*0590*/  NOP ;  /* 0x0000000000007918 */ /* 0x000fe20000000000 */
.L_x_5:
[----:B------:R-:W-:Y:S05]  /*05a0*/  BSYNC.RECONVERGENT B1 ;  /* 0x0000000000017941 */ /* 0x000fea0003800200 */
.L_x_0:
[----:B------:R-:W-:Y:S05]  /*05b0*/  WARPSYNC.ALL ;  /* 0x0000000000007948 */ /* 0x000fea0003800000 */
[----:B0-----:R-:W0:Y:S01]  /*05c0*/  SYNCS.ARRIVE.TRANS64.A1T0 R2, [R11+URZ], RZ ;  /* 0x000000ff0b0279a7 */ /* 0x001e2200081000ff */
[----:B------:R-:W-:Y:S01]  /*05d0*/  CS2R R4, SR_GLOBALTIMERLO ;  /* 0x0000000000047805 */ /* 0x000fe20000015200 */
[----:B0-----:R-:W0:Y:S01]  /*05e0*/  SYNCS.PHASECHK.TRANS64.TRYWAIT P0, [R11+URZ], R3 ;  /* 0x000000030b0075a7 */ /* 0x001e2200080011ff */
[----:B------:R-:W-:Y:S04]  /*05f0*/  BSSY B1, `(.L_x_7) ;  /* 0x000001b000017945 */ /* 0x000fe80003800000 */
[----:B0-----:R-:W-:Y:S05]  /*0600*/  @P0 BRA `(.L_x_8) ;  /* 0x0000000000640947 */ /* 0x001fea0003800000 */
[----:B------:R-:W-:-:S07]  /*0610*/  IMAD.MOV.U32 R8, RZ, RZ, RZ ;  /* 0x000000ffff087224 */ /* 0x000fce00078e00ff */
.L_x_12:
[----:B------:R-:W-:Y:S01]  /*0620*/  ISETP.GT.AND P0, PT, R8, 0xf, PT ;  /* 0x0000000f0800780c */ /* 0x000fe20003f04270 */
[----:B------:R-:W-:-:S12]  /*0630*/  BSSY B2, `(.L_x_9) ;  /* 0x0000014000027945 */ /* 0x000fd80003800000 */
[----:B------:R-:W-:Y:S01]  /*0640*/  @!P0 VIADD R8, R8, 0x1 ;  /* 0x0000000108088836 */ /* 0x000fe20000000000 */
[----:B------:R-:W-:Y:S06]  /*0650*/  @!P0 BRA `(.L_x_10) ;  /* 0x0000000000448947 */ /* 0x000fec0003800000 */
[----:B------:R-:W-:-:S06]  /*0660*/  CS2R R6, SR_GLOBALTIMERLO ;  /* 0x0000000000067805 */ /* 0x000fcc0000015200 */
[----:B------:R-:W-:-:S05]  /*0670*/  IADD3 R9, P0, PT, -R4, R6, RZ ;  /* 0x0000000604097210 */ /* 0x000fca0007f1e1ff */
[----:B------:R-:W-:Y:S01]  /*0680*/  IMAD.X R7, R7, 0x1, ~R5, P0 ;  /* 0x0000000107077824 */ /* 0x000fe200000e0e05 */
[----:B------:R-:W-:-:S04]  /*0690*/  ISETP.GE.U32.AND P0, PT, R9, 0x3d0900, PT ;  /* 0x003d09000900780c */ /* 0x000fc80003f06070 */
[----:B------:R-:W-:-:S13]  /*06a0*/  ISETP.GE.AND.EX P0, PT, R7, RZ, PT, P0 ;  /* 0x000000ff0700720c */ /* 0x000fda0003f06300 */
[----:B------:R-:W-:Y:S05]  /*06b0*/  @!P0 BRA `(.L_x_11) ;  /* 0x0000000000088947 */ /* 0x000fea0003800000 */
[----:B------:R-:W-:Y:S05]  /*06c0*/  NANOSLEEP 0xf4240 ;  /* 0x000f42400000795d */ /* 0x000fea0003800000 */
[----:B------:R-:W-:Y:S05]  /*06d0*/  BRA `(.L_x_10) ;  /* 0x0000000000247947 */ /* 0x000fea0003800000 */
.L_x_11:
[----:B------:R-:W-:-:S04]  /*06e0*/  ISETP.GE.U32.AND P0, PT, R9, 0x9c40, PT ;  /* 0x00009c400900780c */ /* 0x000fc80003f06070 */
[----:B------:R-:W-:-:S13]  /*06f0*/  ISETP.GE.AND.EX P0, PT, R7, RZ, PT, P0 ;  /* 0x000000ff0700720c */ /* 0x000fda0003f06300 */
[----:B------:R-:W-:Y:S05]  /*0700*/  @!P0 BRA `(.L_x_10) ;  /* 0x0000000000188947 */ /* 0x000fea0003800000 */
[----:B------:R-:W-:-:S04]  /*0710*/  SHF.R.S32.HI R0, RZ, 0x1f, R7 ;  /* 0x0000001fff007819 */ /* 0x000fc80000011407 */
[----:B------:R-:W-:-:S05]  /*0720*/  LEA.HI R0, P0, R0, R9, RZ, 0x2 ;  /* 0x0000000900007211 */ /* 0x000fca00078110ff */
[----:B------:R-:W-:-:S05]  /*0730*/  IMAD.X R7, RZ, RZ, R7, P0 ;  /* 0x000000ffff077224 */ /* 0x000fca00000e0607 */
[----:B------:R-:W-:-:S04]  /*0740*/  SHF.R.U64 R0, R0, 0x2, R7 ;  /* 0x0000000200007819 */ /* 0x000fc80000001207 */
[----:B------:R-:W-:Y:S05]  /*0750*/  NANOSLEEP R0 ;  /* 0x000000000000735d */ /* 0x000fea0003800000 */
[----:B------:R-:W-:Y:S01]  /*0760*/  NOP ;  /* 0x0000000000007918 */ /* 0x000fe20000000000 */
.L_x_10:
[----:B------:R-:W-:Y:S05]  /*0770*/  BSYNC B2 ;  /* 0x0000000000027941 */ /* 0x000fea0003800000 */
.L_x_9:
[----:B------:R-:W0:Y:S02]  /*0780*/  SYNCS.PHASECHK.TRANS64.TRYWAIT P0, [R11+URZ], R3 ;  /* 0x000000030b0075a7 */ /* 0x000e2400080011ff */
[----:B0-----:R-:W-:Y:S05]  /*0790*/  @!P0 BRA `(.L_x_12) ;  /* 0xfffffffc00a08947 */ /* 0x001fea000383ffff */
.L_x_8:
[----:B------:R-:W-:Y:S05]  /*07a0*/  BSYNC B1 ;  /* 0x0000000000017941 */ /* 0x000fea0003800000 */
.L_x_7:
[----:B------:R-:W-:Y:S06]  /*07b0*/  BAR.SYNC.DEFER_BLOCKING 0x0 ;  /* 0x0000000000007b1d */ /* 0x000fec0000010000 */
[----:B------:R-:W-:Y:S05]  /*07c0*/  EXIT ;  /* 0x000000000000794d */ /* 0x000fea0003800000 */
.L_x_13:
[----:B------:R-:W-:-:S00]  /*07d0*/  BRA `(.L_x_13) ;  /* 0xfffffffc00fc7947 */ /* 0x000fc0000383ffff */
[----:B------:R-:W-:-:S00]  /*07e0*/  NOP ;  /* 0x0000000000007918 */ /* 0x000fc00000000000 */
        /* <DEDUP_REMOVED lines=9> */
.L_x_14:


//--------------------- .nv.shared._Z14stencil_kernelPKfS0_S0_ --------------------------
	.section	.nv.shared._Z14stencil_kernelPKfS0_S0_,"aw",@nobits
	.sectionflags	@""
	.align	8
.nv.shared._Z14stencil_kernelPKfS0_S0_:
	.zero		1224


//--------------------- .nv.shared.reserved.0     --------------------------
	.section	.nv.shared.reserved.0,"aw",@nobits
	.weak		__nv_reservedSMEM_offset_0_alias
	.size		__nv_reservedSMEM_offset_0_alias, 0, 64
	.other		__nv_reservedSMEM_offset_0_alias,@"STO_CUDA_RESERVED_SHARED STV_DEFAULT"
__nv_reservedSMEM_offset_0_alias:
	.zero		0
	.zero		64


//--------------------- .nv.constant0._Z14stencil_kernelPKfS0_S0_ --------------------------
	.section	.nv.constant0._Z14stencil_kernelPKfS0_S0_,"a",@progbits
	.sectionflags	@""
	.align	4
.nv.constant0._Z14stencil_kernelPKfS0_S0_:
	.zero		920


//--------------------- SYMBOLS --------------------------

	.type		.nv.reservedSmem.offset0,@object
	.size		.nv.reservedSmem.offset0,0x4
	.type		.nv.reservedSmem.cap,@object
	.size		.nv.reservedSmem.cap,0x4
